//
// Generated by NVIDIA NVVM Compiler
//
// Compiler Build ID: CL-36424714
// Cuda compilation tools, release 13.0, V13.0.88
// Based on NVVM 20.0.0
//

.version 9.0
.target sm_100
.address_size 64

	// .globl	_Z8f_siggenPfS_S_ii

.visible .entry _Z8f_siggenPfS_S_ii(
	.param .u64 .ptr .align 1 _Z8f_siggenPfS_S_ii_param_0,
	.param .u64 .ptr .align 1 _Z8f_siggenPfS_S_ii_param_1,
	.param .u64 .ptr .align 1 _Z8f_siggenPfS_S_ii_param_2,
	.param .u32 _Z8f_siggenPfS_S_ii_param_3,
	.param .u32 _Z8f_siggenPfS_S_ii_param_4
)
{
	.reg .pred 	%p<8>;
	.reg .b32 	%r<15>;
	.reg .b32 	%f<25>;
	.reg .b64 	%rd<17>;

	ld.param.u64 	%rd6, [_Z8f_siggenPfS_S_ii_param_0];
	ld.param.u64 	%rd4, [_Z8f_siggenPfS_S_ii_param_1];
	ld.param.u64 	%rd5, [_Z8f_siggenPfS_S_ii_param_2];
	ld.param.u32 	%r4, [_Z8f_siggenPfS_S_ii_param_3];
	ld.param.u32 	%r5, [_Z8f_siggenPfS_S_ii_param_4];
	cvta.to.global.u64 	%rd1, %rd6;
	mov.u32 	%r6, %ctaid.y;
	mov.u32 	%r7, %ntid.y;
	mov.u32 	%r8, %tid.y;
	mad.lo.s32 	%r1, %r6, %r7, %r8;
	mov.u32 	%r9, %ctaid.x;
	mov.u32 	%r10, %ntid.x;
	mov.u32 	%r11, %tid.x;
	mad.lo.s32 	%r2, %r9, %r10, %r11;
	setp.ge.s32 	%p1, %r1, %r4;
	setp.ge.s32 	%p2, %r2, %r5;
	or.pred  	%p3, %p1, %p2;
	@%p3 bra 	$L__BB0_10;
	setp.eq.s32 	%p4, %r1, 0;
	mov.f32 	%f20, 0f00000000;
	@%p4 bra 	$L__BB0_3;
	add.s32 	%r12, %r1, -1;
	mad.lo.s32 	%r13, %r5, %r12, %r2;
	mul.wide.s32 	%rd7, %r13, 4;
	add.s64 	%rd8, %rd1, %rd7;
	ld.global.f32 	%f20, [%rd8];
$L__BB0_3:
	mad.lo.s32 	%r3, %r5, %r1, %r2;
	mul.wide.s32 	%rd9, %r3, 4;
	add.s64 	%rd2, %rd1, %rd9;
	ld.global.f32 	%f3, [%rd2];
	add.s32 	%r14, %r4, -1;
	setp.ge.u32 	%p5, %r1, %r14;
	mov.f32 	%f21, 0f00000000;
	@%p5 bra 	$L__BB0_5;
	mul.wide.s32 	%rd10, %r5, 4;
	add.s64 	%rd11, %rd2, %rd10;
	ld.global.f32 	%f21, [%rd11];
$L__BB0_5:
	setp.lt.s32 	%p6, %r2, 2;
	cvta.to.global.u64 	%rd12, %rd4;
	add.s64 	%rd3, %rd12, %rd9;
	@%p6 bra 	$L__BB0_7;
	ld.global.f32 	%f23, [%rd3+-8];
	bra.uni 	$L__BB0_8;
$L__BB0_7:
	setp.ne.s32 	%p7, %r2, 1;
	mov.f32 	%f23, 0f00000000;
	mov.f32 	%f24, %f23;
	@%p7 bra 	$L__BB0_9;
$L__BB0_8:
	ld.global.f32 	%f24, [%rd3+-4];
$L__BB0_9:
	ld.global.f32 	%f14, [%rd3];
	add.f32 	%f15, %f20, %f3;
	add.f32 	%f16, %f15, %f21;
	sub.f32 	%f17, %f16, %f23;
	sub.f32 	%f18, %f17, %f24;
	sub.f32 	%f19, %f18, %f14;
	cvta.to.global.u64 	%rd14, %rd5;
	add.s64 	%rd16, %rd14, %rd9;
	st.global.f32 	[%rd16], %f19;
$L__BB0_10:
	ret;

}


// ===== COMPILED SASS (sm_100) =====

	.target	sm_100

	.elftype	@"ET_EXEC"


//--------------------- .note.nv.tkinfo           --------------------------
	.section	.note.nv.tkinfo,"",@"SHT_NOTE"
	.sectionflags	@"SHF_NOTE_NV_TKINFO"
	.tkinfo
        /*0018*/ 	.word	0x00000002
        /*0030*/ 	.string	""
        /*0030*/ 	.string	"ptxas"
        /*0030*/ 	.string	"Cuda compilation tools, release 13.0, V13.0.88"
        /*0030*/ 	.string	"Build cuda_13.0.r13.0/compiler.36424714_0"
        /*0030*/ 	.string	"-arch sm_100 -m 64 "



//--------------------- .note.nv.cuinfo           --------------------------
	.section	.note.nv.cuinfo,"",@"SHT_NOTE"
	.sectionflags	@"SHF_NOTE_NV_CUINFO"
        /*0018*/ 	.short	0x0002
        /*001a*/ 	.short	0x0064
        /*001c*/ 	.short	0x0082
	.zero		2


//--------------------- .nv.info                  --------------------------
	.section	.nv.info,"",@"SHT_CUDA_INFO"
	.align	4


	//----- nvinfo : EIATTR_REGCOUNT
	.align		4
        /*0000*/ 	.byte	0x04, 0x2f
        /*0002*/ 	.short	(.L_1 - .L_0)
	.align		4
.L_0:
        /*0004*/ 	.word	index@(_Z8f_siggenPfS_S_ii)
        /*0008*/ 	.word	0x00000010


	//----- nvinfo : EIATTR_FRAME_SIZE
	.align		4
.L_1:
        /*000c*/ 	.byte	0x04, 0x11
        /*000e*/ 	.short	(.L_3 - .L_2)
	.align		4
.L_2:
        /*0010*/ 	.word	index@(_Z8f_siggenPfS_S_ii)
        /*0014*/ 	.word	0x00000000


	//----- nvinfo : EIATTR_MIN_STACK_SIZE
	.align		4
.L_3:
        /*0018*/ 	.byte	0x04, 0x12
        /*001a*/ 	.short	(.L_5 - .L_4)
	.align		4
.L_4:
        /*001c*/ 	.word	index@(_Z8f_siggenPfS_S_ii)
        /*0020*/ 	.word	0x00000000
.L_5:


//--------------------- .nv.compat                --------------------------
	.section	.nv.compat,"",@"SHT_CUDA_COMPAT_INFO"
	.align	4
        /*0000*/ 	.byte	0x02, 0x09, 0x00, 0x00, 0x02, 0x02, 0x01, 0x00, 0x02, 0x05, 0x05, 0x00, 0x03, 0x07, 0x01, 0x01
        /*0010*/ 	.byte	0x02, 0x03, 0x00, 0x00, 0x02, 0x06, 0x01, 0x00, 0x04, 0x0b, 0x08, 0x00, 0x09, 0x00, 0x00, 0x00
        /*0020*/ 	.byte	0x00, 0x00, 0x00, 0x00


//--------------------- .nv.info._Z8f_siggenPfS_S_ii --------------------------
	.section	.nv.info._Z8f_siggenPfS_S_ii,"",@"SHT_CUDA_INFO"
	.sectionflags	@""
	.align	4


	//----- nvinfo : EIATTR_CUDA_API_VERSION
	.align		4
        /*0000*/ 	.byte	0x04, 0x37
        /*0002*/ 	.short	(.L_7 - .L_6)
.L_6:
        /*0004*/ 	.word	0x00000082


	//----- nvinfo : EIATTR_KPARAM_INFO
	.align		4
.L_7:
        /*0008*/ 	.byte	0x04, 0x17
        /*000a*/ 	.short	(.L_9 - .L_8)
.L_8:
        /*000c*/ 	.word	0x00000000
        /*0010*/ 	.short	0x0004
        /*0012*/ 	.short	0x001c
        /*0014*/ 	.byte	0x00, 0xf0, 0x11, 0x00


	//----- nvinfo : EIATTR_KPARAM_INFO
	.align		4
.L_9:
        /*0018*/ 	.byte	0x04, 0x17
        /*001a*/ 	.short	(.L_11 - .L_10)
.L_10:
        /*001c*/ 	.word	0x00000000
        /*0020*/ 	.short	0x0003
        /*0022*/ 	.short	0x0018
        /*0024*/ 	.byte	0x00, 0xf0, 0x11, 0x00


	//----- nvinfo : EIATTR_KPARAM_INFO
	.align		4
.L_11:
        /*0028*/ 	.byte	0x04, 0x17
        /*002a*/ 	.short	(.L_13 - .L_12)
.L_12:
        /*002c*/ 	.word	0x00000000
        /*0030*/ 	.short	0x0002
        /*0032*/ 	.short	0x0010
        /*0034*/ 	.byte	0x00, 0xf5, 0x21, 0x00


	//----- nvinfo : EIATTR_KPARAM_INFO
	.align		4
.L_13:
        /*0038*/ 	.byte	0x04, 0x17
        /*003a*/ 	.short	(.L_15 - .L_14)
.L_14:
        /*003c*/ 	.word	0x00000000
        /*0040*/ 	.short	0x0001
        /*0042*/ 	.short	0x0008
        /*0044*/ 	.byte	0x00, 0xf5, 0x21, 0x00


	//----- nvinfo : EIATTR_KPARAM_INFO
	.align		4
.L_15:
        /*0048*/ 	.byte	0x04, 0x17
        /*004a*/ 	.short	(.L_17 - .L_16)
.L_16:
        /*004c*/ 	.word	0x00000000
        /*0050*/ 	.short	0x0000
        /*0052*/ 	.short	0x0000
        /*0054*/ 	.byte	0x00, 0xf5, 0x21, 0x00


	//----- nvinfo : EIATTR_SPARSE_MMA_MASK
	.align		4
.L_17:
        /*0058*/ 	.byte	0x03, 0x50
        /*005a*/ 	.short	0x0000


	//----- nvinfo : EIATTR_MAXREG_COUNT
	.align		4
        /*005c*/ 	.byte	0x03, 0x1b
        /*005e*/ 	.short	0x00ff


	//----- nvinfo : EIATTR_MERCURY_ISA_VERSION
	.align		4
        /*0060*/ 	.byte	0x03, 0x5f
        /*0062*/ 	.short	0x0101


	//----- nvinfo : EIATTR_VRC_CTA_INIT_COUNT
	.align		4
        /*0064*/ 	.byte	0x02, 0x4a
	.zero		1
	.zero		1


	//----- nvinfo : EIATTR_EXIT_INSTR_OFFSETS
	.align		4
        /*0068*/ 	.byte	0x04, 0x1c
        /*006a*/ 	.short	(.L_19 - .L_18)


	//   ....[0]....
.L_18:
        /*006c*/ 	.word	0x000000c0


	//   ....[1]....
        /*0070*/ 	.word	0x00000360


	//----- nvinfo : EIATTR_CRS_STACK_SIZE
	.align		4
.L_19:
        /*0074*/ 	.byte	0x04, 0x1e
        /*0076*/ 	.short	(.L_21 - .L_20)
.L_20:
        /*0078*/ 	.word	0x00000000


	//----- nvinfo : EIATTR_CBANK_PARAM_SIZE
	.align		4
.L_21:
        /*007c*/ 	.byte	0x03, 0x19
        /*007e*/ 	.short	0x0020


	//----- nvinfo : EIATTR_PARAM_CBANK
	.align		4
        /*0080*/ 	.byte	0x04, 0x0a
        /*0082*/ 	.short	(.L_23 - .L_22)
	.align		4
.L_22:
        /*0084*/ 	.word	index@(.nv.constant0._Z8f_siggenPfS_S_ii)
        /*0088*/ 	.short	0x0380
        /*008a*/ 	.short	0x0020


	//----- nvinfo : EIATTR_SW_WAR
	.align		4
.L_23:
        /*008c*/ 	.byte	0x04, 0x36
        /*008e*/ 	.short	(.L_25 - .L_24)
.L_24:
        /*0090*/ 	.word	0x00000008
.L_25:


//--------------------- .nv.callgraph             --------------------------
	.section	.nv.callgraph,"",@"SHT_CUDA_CALLGRAPH"
	.align	4
	.sectionentsize	8
	.align		4
        /*0000*/ 	.word	0x00000000
	.align		4
        /*0004*/ 	.word	0xffffffff
	.align		4
        /*0008*/ 	.word	0x00000000
	.align		4
        /*000c*/ 	.word	0xfffffffe
	.align		4
        /*0010*/ 	.word	0x00000000
	.align		4
        /*0014*/ 	.word	0xfffffffd
	.align		4
        /*0018*/ 	.word	0x00000000
	.align		4
        /*001c*/ 	.word	0xfffffffc


//--------------------- .text._Z8f_siggenPfS_S_ii --------------------------
	.section	.text._Z8f_siggenPfS_S_ii,"ax",@progbits
	.align	128
        .global         _Z8f_siggenPfS_S_ii
        .type           _Z8f_siggenPfS_S_ii,@function
        .size           _Z8f_siggenPfS_S_ii,(.L_x_5 - _Z8f_siggenPfS_S_ii)
        .other          _Z8f_siggenPfS_S_ii,@"STO_CUDA_ENTRY STV_DEFAULT"
_Z8f_siggenPfS_S_ii:
.text._Z8f_siggenPfS_S_ii:
[----:B------:R-:W-:Y:S01]  /*0000*/  LDC R1, c[0x0][0x37c] ;  /* 0x0000df00ff017b82 */ /* 0x000fe20000000800 */
[----:B------:R-:W0:Y:S07]  /*0010*/  S2R R7, SR_TID.X ;  /* 0x0000000000077919 */ /* 0x000e2e0000002100 */
[----:B------:R-:W1:Y:S01]  /*0020*/  LDC R6, c[0x0][0x364] ;  /* 0x0000d900ff067b82 */ /* 0x000e620000000800 */
[----:B------:R-:W1:Y:S07]  /*0030*/  S2R R5, SR_TID.Y ;  /* 0x0000000000057919 */ /* 0x000e6e0000002200 */
[----:B------:R-:W0:Y:S08]  /*0040*/  S2UR UR5, SR_CTAID.X ;  /* 0x00000000000579c3 */ /* 0x000e300000002500 */
[----:B------:R-:W0:Y:S08]  /*0050*/  LDC R10, c[0x0][0x360] ;  /* 0x0000d800ff0a7b82 */ /* 0x000e300000000800 */
[----:B------:R-:W1:Y:S08]  /*0060*/  S2UR UR4, SR_CTAID.Y ;  /* 0x00000000000479c3 */ /* 0x000e700000002600 */
[----:B------:R-:W2:Y:S01]  /*0070*/  LDC.64 R2, c[0x0][0x398] ;  /* 0x0000e600ff027b82 */ /* 0x000ea20000000a00 */
[----:B0-----:R-:W-:-:S02]  /*0080*/  IMAD R10, R10, UR5, R7 ;  /* 0x000000050a0a7c24 */ /* 0x001fc4000f8e0207 */
[----:B-1----:R-:W-:-:S03]  /*0090*/  IMAD R6, R6, UR4, R5 ;  /* 0x0000000406067c24 */ /* 0x002fc6000f8e0205 */
[----:B--2---:R-:W-:-:S04]  /*00a0*/  ISETP.GE.AND P0, PT, R10, R3, PT ;  /* 0x000000030a00720c */ /* 0x004fc80003f06270 */
[----:B------:R-:W-:-:S13]  /*00b0*/  ISETP.GE.OR P0, PT, R6, R2, P0 ;  /* 0x000000020600720c */ /* 0x000fda0000706670 */
[----:B------:R-:W-:Y:S05]  /*00c0*/  @P0 EXIT ;  /* 0x000000000000094d */ /* 0x000fea0003800000 */
[----:B------:R-:W0:Y:S01]  /*00d0*/  LDC.64 R4, c[0x0][0x380] ;  /* 0x0000e000ff047b82 */ /* 0x000e220000000a00 */
[----:B------:R-:W-:Y:S01]  /*00e0*/  ISETP.NE.AND P0, PT, R6, RZ, PT ;  /* 0x000000ff0600720c */ /* 0x000fe20003f05270 */
[----:B------:R-:W1:Y:S01]  /*00f0*/  LDCU.64 UR4, c[0x0][0x358] ;  /* 0x00006b00ff0477ac */ /* 0x000e620008000a00 */
[----:B------:R-:W-:Y:S01]  /*0100*/  IADD3 R7, PT, PT, R2, -0x1, RZ ;  /* 0xffffffff02077810 */ /* 0x000fe20007ffe0ff */
[----:B------:R-:W-:Y:S01]  /*0110*/  IMAD R0, R6, R3, R10 ;  /* 0x0000000306007224 */ /* 0x000fe200078e020a */
[----:B------:R-:W-:Y:S01]  /*0120*/  ISETP.GE.AND P2, PT, R10, 0x2, PT ;  /* 0x000000020a00780c */ /* 0x000fe20003f46270 */
[----:B------:R-:W-:Y:S01]  /*0130*/  HFMA2 R12, -RZ, RZ, 0, 0 ;  /* 0x00000000ff0c7431 */ /* 0x000fe200000001ff */
[C---:B------:R-:W-:Y:S01]  /*0140*/  ISETP.GE.U32.AND P1, PT, R6.reuse, R7, PT ;  /* 0x000000070600720c */ /* 0x040fe20003f26070 */
[----:B------:R-:W2:Y:S06]  /*0150*/  LDC.64 R8, c[0x0][0x388] ;  /* 0x0000e200ff087b82 */ /* 0x000eac0000000a00 */
[----:B------:R-:W-:-:S05]  /*0160*/  @P0 IADD3 R2, PT, PT, R6, -0x1, RZ ;  /* 0xffffffff06020810 */ /* 0x000fca0007ffe0ff */
[----:B------:R-:W-:Y:S02]  /*0170*/  @P0 IMAD R11, R2, R3, R10 ;  /* 0x00000003020b0224 */ /* 0x000fe400078e020a */
[----:B0-----:R-:W-:-:S04]  /*0180*/  IMAD.WIDE R6, R0, 0x4, R4 ;  /* 0x0000000400067825 */ /* 0x001fc800078e0204 */
[----:B------:R-:W-:Y:S01]  /*0190*/  @P0 IMAD.WIDE R4, R11, 0x4, R4 ;  /* 0x000000040b040825 */ /* 0x000fe200078e0204 */
[----:B------:R-:W-:-:S03]  /*01a0*/  MOV R11, RZ ;  /* 0x000000ff000b7202 */ /* 0x000fc60000000f00 */
[----:B------:R-:W-:Y:S02]  /*01b0*/  @!P1 IMAD.WIDE R2, R3, 0x4, R6 ;  /* 0x0000000403029825 */ /* 0x000fe400078e0206 */
[----:B-1----:R0:W5:Y:S02]  /*01c0*/  LDG.E R6, desc[UR4][R6.64] ;  /* 0x0000000406067981 */ /* 0x002164000c1e1900 */
[----:B--2---:R-:W-:Y:S02]  /*01d0*/  IMAD.WIDE R8, R0, 0x4, R8 ;  /* 0x0000000400087825 */ /* 0x004fe400078e0208 */
[----:B------:R0:W5:Y:S04]  /*01e0*/  @!P1 LDG.E R12, desc[UR4][R2.64] ;  /* 0x00000004020c9981 */ /* 0x000168000c1e1900 */
[----:B------:R0:W5:Y:S04]  /*01f0*/  @P0 LDG.E R11, desc[UR4][R4.64] ;  /* 0x00000004040b0981 */ /* 0x000168000c1e1900 */
[----:B------:R0:W5:Y:S01]  /*0200*/  @P2 LDG.E R13, desc[UR4][R8.64+-0x8] ;  /* 0xfffff804080d2981 */ /* 0x000162000c1e1900 */
[----:B------:R-:W-:Y:S04]  /*0210*/  BSSY.RECONVERGENT B0, `(.L_x_0) ;  /* 0x000000a000007945 */ /* 0x000fe80003800200 */
[----:B------:R-:W-:Y:S04]  /*0220*/  BSSY.RELIABLE B1, `(.L_x_1) ;  /* 0x0000007000017945 */ /* 0x000fe80003800100 */
[----:B------:R-:W-:Y:S05]  /*0230*/  @P2 BRA `(.L_x_2) ;  /* 0x0000000000142947 */ /* 0x000fea0003800000 */
[----:B------:R-:W-:Y:S02]  /*0240*/  ISETP.NE.AND P0, PT, R10, 0x1, PT ;  /* 0x000000010a00780c */ /* 0x000fe40003f05270 */
[----:B-----5:R-:W-:Y:S02]  /*0250*/  MOV R13, RZ ;  /* 0x000000ff000d7202 */ /* 0x020fe40000000f00 */
[----:B0-----:R-:W-:-:S09]  /*0260*/  MOV R4, RZ ;  /* 0x000000ff00047202 */ /* 0x001fd20000000f00 */
[----:B------:R-:W-:Y:S05]  /*0270*/  @P0 BREAK.RELIABLE B1 ;  /* 0x0000000000010942 */ /* 0x000fea0003800100 */
[----:B------:R-:W-:Y:S05]  /*0280*/  @P0 BRA `(.L_x_3) ;  /* 0x0000000000080947 */ /* 0x000fea0003800000 */
.L_x_2:
[----:B------:R-:W-:Y:S05]  /*0290*/  BSYNC.RELIABLE B1 ;  /* 0x0000000000017941 */ /* 0x000fea0003800100 */
.L_x_1:
[----:B0-----:R0:W5:Y:S02]  /*02a0*/  LDG.E R4, desc[UR4][R8.64+-0x4] ;  /* 0xfffffc0408047981 */ /* 0x001164000c1e1900 */
.L_x_3:
[----:B------:R-:W-:Y:S05]  /*02b0*/  BSYNC.RECONVERGENT B0 ;  /* 0x0000000000007941 */ /* 0x000fea0003800200 */
.L_x_0:
[----:B------:R-:W-:Y:S05]  /*02c0*/  WARPSYNC.ALL ;  /* 0x0000000000007948 */ /* 0x000fea0003800000 */
[----:B0-----:R-:W2:Y:S01]  /*02d0*/  LDG.E R8, desc[UR4][R8.64] ;  /* 0x0000000408087981 */ /* 0x001ea2000c1e1900 */
[----:B------:R-:W0:Y:S01]  /*02e0*/  LDC.64 R2, c[0x0][0x390] ;  /* 0x0000e400ff027b82 */ /* 0x000e220000000a00 */
[----:B-----5:R-:W-:-:S04]  /*02f0*/  FADD R11, R6, R11 ;  /* 0x0000000b060b7221 */ /* 0x020fc80000000000 */
[----:B------:R-:W-:-:S04]  /*0300*/  FADD R12, R11, R12 ;  /* 0x0000000c0b0c7221 */ /* 0x000fc80000000000 */
[----:B------:R-:W-:-:S04]  /*0310*/  FADD R13, R12, -R13 ;  /* 0x8000000d0c0d7221 */ /* 0x000fc80000000000 */
[----:B------:R-:W-:Y:S01]  /*0320*/  FADD R13, R13, -R4 ;  /* 0x800000040d0d7221 */ /* 0x000fe20000000000 */
[----:B0-----:R-:W-:-:S04]  /*0330*/  IMAD.WIDE R2, R0, 0x4, R2 ;  /* 0x0000000400027825 */ /* 0x001fc800078e0202 */
[----:B--2---:R-:W-:-:S05]  /*0340*/  FADD R13, -R8, R13 ;  /* 0x0000000d080d7221 */ /* 0x004fca0000000100 */
[----:B------:R-:W-:Y:S01]  /*0350*/  STG.E desc[UR4][R2.64], R13 ;  /* 0x0000000d02007986 */ /* 0x000fe2000c101904 */
[----:B------:R-:W-:Y:S05]  /*0360*/  EXIT ;  /* 0x000000000000794d */ /* 0x000fea0003800000 */
.L_x_4:
[----:B------:R-:W-:-:S00]  /*0370*/  BRA `(.L_x_4) ;  /* 0xfffffffc00fc7947 */ /* 0x000fc0000383ffff */
[----:B------:R-:W-:-:S00]  /*0380*/  NOP ;  /* 0x0000000000007918 */ /* 0x000fc00000000000 */
[----:B------:R-:W-:-:S00]  /*0390*/  NOP ;  /* 0x0000000000007918 */ /* 0x000fc00000000000 */
[----:B------:R-:W-:-:S00]  /*03a0*/  NOP ;  /* 0x0000000000007918 */ /* 0x000fc00000000000 */
[----:B------:R-:W-:-:S00]  /*03b0*/  NOP ;  /* 0x0000000000007918 */ /* 0x000fc00000000000 */
[----:B------:R-:W-:-:S00]  /*03c0*/  NOP ;  /* 0x0000000000007918 */ /* 0x000fc00000000000 */
[----:B------:R-:W-:-:S00]  /*03d0*/  NOP ;  /* 0x0000000000007918 */ /* 0x000fc00000000000 */
[----:B------:R-:W-:-:S00]  /*03e0*/  NOP ;  /* 0x0000000000007918 */ /* 0x000fc00000000000 */
[----:B------:R-:W-:-:S00]  /*03f0*/  NOP ;  /* 0x0000000000007918 */ /* 0x000fc00000000000 */
.L_x_5:


//--------------------- .nv.shared.reserved.0     --------------------------
	.section	.nv.shared.reserved.0,"aw",@nobits
	.weak		__nv_reservedSMEM_offset_0_alias
	.size		__nv_reservedSMEM_offset_0_alias, 0, 64
	.other		__nv_reservedSMEM_offset_0_alias,@"STO_CUDA_RESERVED_SHARED STV_DEFAULT"
__nv_reservedSMEM_offset_0_alias:
	.zero		0
	.zero		64


//--------------------- .nv.constant0._Z8f_siggenPfS_S_ii --------------------------
	.section	.nv.constant0._Z8f_siggenPfS_S_ii,"a",@progbits
	.sectionflags	@""
	.align	4
.nv.constant0._Z8f_siggenPfS_S_ii:
	.zero		928


//--------------------- SYMBOLS --------------------------

	.type		.nv.reservedSmem.offset0,@object
	.size		.nv.reservedSmem.offset0,0x4
